//
// Generated by NVIDIA NVVM Compiler
//
// Compiler Build ID: CL-36424714
// Cuda compilation tools, release 13.0, V13.0.88
// Based on NVVM 20.0.0
//

.version 9.0
.target sm_100
.address_size 64

	// .globl	_Z6kernelPiPd
// _ZZ6kernelPiPdE5s_tmp has been demoted

.visible .entry _Z6kernelPiPd(
	.param .u64 .ptr .align 1 _Z6kernelPiPd_param_0,
	.param .u64 .ptr .align 1 _Z6kernelPiPd_param_1
)
{
	.reg .pred 	%p<32>;
	.reg .b32 	%r<255>;
	.reg .b64 	%rd<67>;
	.reg .b64 	%fd<4>;
	// demoted variable
	.shared .align 4 .u32 _ZZ6kernelPiPdE5s_tmp;
	ld.param.u64 	%rd65, [_Z6kernelPiPd_param_1];
	mov.b32 	%r1, 0;
	st.shared.u32 	[_ZZ6kernelPiPdE5s_tmp], %r1;
	// begin inline asm
	mov.u64 	%rd1, %clock64;
	// end inline asm
	cvt.u32.u64 	%r2, %rd1;
	bar.sync 	0;
	bar.sync 	0;
	// begin inline asm
	mov.u64 	%rd2, %clock64;
	// end inline asm
	cvt.u32.u64 	%r3, %rd2;
	sub.s32 	%r4, %r3, %r2;
	ld.shared.u32 	%r5, [_ZZ6kernelPiPdE5s_tmp];
	add.s32 	%r6, %r4, %r5;
	st.shared.u32 	[_ZZ6kernelPiPdE5s_tmp], %r6;
	// begin inline asm
	mov.u64 	%rd3, %clock64;
	// end inline asm
	cvt.u32.u64 	%r7, %rd3;
	bar.sync 	0;
	bar.sync 	0;
	// begin inline asm
	mov.u64 	%rd4, %clock64;
	// end inline asm
	cvt.u32.u64 	%r8, %rd4;
	sub.s32 	%r9, %r8, %r7;
	ld.shared.u32 	%r10, [_ZZ6kernelPiPdE5s_tmp];
	add.s32 	%r11, %r9, %r10;
	st.shared.u32 	[_ZZ6kernelPiPdE5s_tmp], %r11;
	max.u32 	%r12, %r9, %r4;
	add.s32 	%r13, %r4, -1;
	setp.lt.u32 	%p1, %r13, %r9;
	selp.b32 	%r14, %r4, %r9, %p1;
	// begin inline asm
	mov.u64 	%rd5, %clock64;
	// end inline asm
	cvt.u32.u64 	%r15, %rd5;
	bar.sync 	0;
	bar.sync 	0;
	// begin inline asm
	mov.u64 	%rd6, %clock64;
	// end inline asm
	cvt.u32.u64 	%r16, %rd6;
	sub.s32 	%r17, %r16, %r15;
	ld.shared.u32 	%r18, [_ZZ6kernelPiPdE5s_tmp];
	add.s32 	%r19, %r17, %r18;
	st.shared.u32 	[_ZZ6kernelPiPdE5s_tmp], %r19;
	max.u32 	%r20, %r17, %r12;
	add.s32 	%r21, %r14, -1;
	setp.lt.u32 	%p2, %r21, %r17;
	selp.b32 	%r22, %r14, %r17, %p2;
	// begin inline asm
	mov.u64 	%rd7, %clock64;
	// end inline asm
	cvt.u32.u64 	%r23, %rd7;
	bar.sync 	0;
	bar.sync 	0;
	// begin inline asm
	mov.u64 	%rd8, %clock64;
	// end inline asm
	cvt.u32.u64 	%r24, %rd8;
	sub.s32 	%r25, %r24, %r23;
	ld.shared.u32 	%r26, [_ZZ6kernelPiPdE5s_tmp];
	add.s32 	%r27, %r25, %r26;
	st.shared.u32 	[_ZZ6kernelPiPdE5s_tmp], %r27;
	max.u32 	%r28, %r25, %r20;
	add.s32 	%r29, %r22, -1;
	setp.lt.u32 	%p3, %r29, %r25;
	selp.b32 	%r30, %r22, %r25, %p3;
	// begin inline asm
	mov.u64 	%rd9, %clock64;
	// end inline asm
	cvt.u32.u64 	%r31, %rd9;
	bar.sync 	0;
	bar.sync 	0;
	// begin inline asm
	mov.u64 	%rd10, %clock64;
	// end inline asm
	cvt.u32.u64 	%r32, %rd10;
	sub.s32 	%r33, %r32, %r31;
	ld.shared.u32 	%r34, [_ZZ6kernelPiPdE5s_tmp];
	add.s32 	%r35, %r33, %r34;
	st.shared.u32 	[_ZZ6kernelPiPdE5s_tmp], %r35;
	max.u32 	%r36, %r33, %r28;
	add.s32 	%r37, %r30, -1;
	setp.lt.u32 	%p4, %r37, %r33;
	selp.b32 	%r38, %r30, %r33, %p4;
	// begin inline asm
	mov.u64 	%rd11, %clock64;
	// end inline asm
	cvt.u32.u64 	%r39, %rd11;
	bar.sync 	0;
	bar.sync 	0;
	// begin inline asm
	mov.u64 	%rd12, %clock64;
	// end inline asm
	cvt.u32.u64 	%r40, %rd12;
	sub.s32 	%r41, %r40, %r39;
	ld.shared.u32 	%r42, [_ZZ6kernelPiPdE5s_tmp];
	add.s32 	%r43, %r41, %r42;
	st.shared.u32 	[_ZZ6kernelPiPdE5s_tmp], %r43;
	max.u32 	%r44, %r41, %r36;
	add.s32 	%r45, %r38, -1;
	setp.lt.u32 	%p5, %r45, %r41;
	selp.b32 	%r46, %r38, %r41, %p5;
	// begin inline asm
	mov.u64 	%rd13, %clock64;
	// end inline asm
	cvt.u32.u64 	%r47, %rd13;
	bar.sync 	0;
	bar.sync 	0;
	// begin inline asm
	mov.u64 	%rd14, %clock64;
	// end inline asm
	cvt.u32.u64 	%r48, %rd14;
	sub.s32 	%r49, %r48, %r47;
	ld.shared.u32 	%r50, [_ZZ6kernelPiPdE5s_tmp];
	add.s32 	%r51, %r49, %r50;
	st.shared.u32 	[_ZZ6kernelPiPdE5s_tmp], %r51;
	max.u32 	%r52, %r49, %r44;
	add.s32 	%r53, %r46, -1;
	setp.lt.u32 	%p6, %r53, %r49;
	selp.b32 	%r54, %r46, %r49, %p6;
	// begin inline asm
	mov.u64 	%rd15, %clock64;
	// end inline asm
	cvt.u32.u64 	%r55, %rd15;
	bar.sync 	0;
	bar.sync 	0;
	// begin inline asm
	mov.u64 	%rd16, %clock64;
	// end inline asm
	cvt.u32.u64 	%r56, %rd16;
	sub.s32 	%r57, %r56, %r55;
	ld.shared.u32 	%r58, [_ZZ6kernelPiPdE5s_tmp];
	add.s32 	%r59, %r57, %r58;
	st.shared.u32 	[_ZZ6kernelPiPdE5s_tmp], %r59;
	max.u32 	%r60, %r57, %r52;
	add.s32 	%r61, %r54, -1;
	setp.lt.u32 	%p7, %r61, %r57;
	selp.b32 	%r62, %r54, %r57, %p7;
	// begin inline asm
	mov.u64 	%rd17, %clock64;
	// end inline asm
	cvt.u32.u64 	%r63, %rd17;
	bar.sync 	0;
	bar.sync 	0;
	// begin inline asm
	mov.u64 	%rd18, %clock64;
	// end inline asm
	cvt.u32.u64 	%r64, %rd18;
	sub.s32 	%r65, %r64, %r63;
	ld.shared.u32 	%r66, [_ZZ6kernelPiPdE5s_tmp];
	add.s32 	%r67, %r65, %r66;
	st.shared.u32 	[_ZZ6kernelPiPdE5s_tmp], %r67;
	max.u32 	%r68, %r65, %r60;
	add.s32 	%r69, %r62, -1;
	setp.lt.u32 	%p8, %r69, %r65;
	selp.b32 	%r70, %r62, %r65, %p8;
	// begin inline asm
	mov.u64 	%rd19, %clock64;
	// end inline asm
	cvt.u32.u64 	%r71, %rd19;
	bar.sync 	0;
	bar.sync 	0;
	// begin inline asm
	mov.u64 	%rd20, %clock64;
	// end inline asm
	cvt.u32.u64 	%r72, %rd20;
	sub.s32 	%r73, %r72, %r71;
	ld.shared.u32 	%r74, [_ZZ6kernelPiPdE5s_tmp];
	add.s32 	%r75, %r73, %r74;
	st.shared.u32 	[_ZZ6kernelPiPdE5s_tmp], %r75;
	max.u32 	%r76, %r73, %r68;
	add.s32 	%r77, %r70, -1;
	setp.lt.u32 	%p9, %r77, %r73;
	selp.b32 	%r78, %r70, %r73, %p9;
	// begin inline asm
	mov.u64 	%rd21, %clock64;
	// end inline asm
	cvt.u32.u64 	%r79, %rd21;
	bar.sync 	0;
	bar.sync 	0;
	// begin inline asm
	mov.u64 	%rd22, %clock64;
	// end inline asm
	cvt.u32.u64 	%r80, %rd22;
	sub.s32 	%r81, %r80, %r79;
	ld.shared.u32 	%r82, [_ZZ6kernelPiPdE5s_tmp];
	add.s32 	%r83, %r81, %r82;
	st.shared.u32 	[_ZZ6kernelPiPdE5s_tmp], %r83;
	max.u32 	%r84, %r81, %r76;
	add.s32 	%r85, %r78, -1;
	setp.lt.u32 	%p10, %r85, %r81;
	selp.b32 	%r86, %r78, %r81, %p10;
	// begin inline asm
	mov.u64 	%rd23, %clock64;
	// end inline asm
	cvt.u32.u64 	%r87, %rd23;
	bar.sync 	0;
	bar.sync 	0;
	// begin inline asm
	mov.u64 	%rd24, %clock64;
	// end inline asm
	cvt.u32.u64 	%r88, %rd24;
	sub.s32 	%r89, %r88, %r87;
	ld.shared.u32 	%r90, [_ZZ6kernelPiPdE5s_tmp];
	add.s32 	%r91, %r89, %r90;
	st.shared.u32 	[_ZZ6kernelPiPdE5s_tmp], %r91;
	max.u32 	%r92, %r89, %r84;
	add.s32 	%r93, %r86, -1;
	setp.lt.u32 	%p11, %r93, %r89;
	selp.b32 	%r94, %r86, %r89, %p11;
	// begin inline asm
	mov.u64 	%rd25, %clock64;
	// end inline asm
	cvt.u32.u64 	%r95, %rd25;
	bar.sync 	0;
	bar.sync 	0;
	// begin inline asm
	mov.u64 	%rd26, %clock64;
	// end inline asm
	cvt.u32.u64 	%r96, %rd26;
	sub.s32 	%r97, %r96, %r95;
	ld.shared.u32 	%r98, [_ZZ6kernelPiPdE5s_tmp];
	add.s32 	%r99, %r97, %r98;
	st.shared.u32 	[_ZZ6kernelPiPdE5s_tmp], %r99;
	max.u32 	%r100, %r97, %r92;
	add.s32 	%r101, %r94, -1;
	setp.lt.u32 	%p12, %r101, %r97;
	selp.b32 	%r102, %r94, %r97, %p12;
	// begin inline asm
	mov.u64 	%rd27, %clock64;
	// end inline asm
	cvt.u32.u64 	%r103, %rd27;
	bar.sync 	0;
	bar.sync 	0;
	// begin inline asm
	mov.u64 	%rd28, %clock64;
	// end inline asm
	cvt.u32.u64 	%r104, %rd28;
	sub.s32 	%r105, %r104, %r103;
	ld.shared.u32 	%r106, [_ZZ6kernelPiPdE5s_tmp];
	add.s32 	%r107, %r105, %r106;
	st.shared.u32 	[_ZZ6kernelPiPdE5s_tmp], %r107;
	max.u32 	%r108, %r105, %r100;
	add.s32 	%r109, %r102, -1;
	setp.lt.u32 	%p13, %r109, %r105;
	selp.b32 	%r110, %r102, %r105, %p13;
	// begin inline asm
	mov.u64 	%rd29, %clock64;
	// end inline asm
	cvt.u32.u64 	%r111, %rd29;
	bar.sync 	0;
	bar.sync 	0;
	// begin inline asm
	mov.u64 	%rd30, %clock64;
	// end inline asm
	cvt.u32.u64 	%r112, %rd30;
	sub.s32 	%r113, %r112, %r111;
	ld.shared.u32 	%r114, [_ZZ6kernelPiPdE5s_tmp];
	add.s32 	%r115, %r113, %r114;
	st.shared.u32 	[_ZZ6kernelPiPdE5s_tmp], %r115;
	max.u32 	%r116, %r113, %r108;
	add.s32 	%r117, %r110, -1;
	setp.lt.u32 	%p14, %r117, %r113;
	selp.b32 	%r118, %r110, %r113, %p14;
	// begin inline asm
	mov.u64 	%rd31, %clock64;
	// end inline asm
	cvt.u32.u64 	%r119, %rd31;
	bar.sync 	0;
	bar.sync 	0;
	// begin inline asm
	mov.u64 	%rd32, %clock64;
	// end inline asm
	cvt.u32.u64 	%r120, %rd32;
	sub.s32 	%r121, %r120, %r119;
	ld.shared.u32 	%r122, [_ZZ6kernelPiPdE5s_tmp];
	add.s32 	%r123, %r121, %r122;
	st.shared.u32 	[_ZZ6kernelPiPdE5s_tmp], %r123;
	max.u32 	%r124, %r121, %r116;
	add.s32 	%r125, %r118, -1;
	setp.lt.u32 	%p15, %r125, %r121;
	selp.b32 	%r126, %r118, %r121, %p15;
	// begin inline asm
	mov.u64 	%rd33, %clock64;
	// end inline asm
	cvt.u32.u64 	%r127, %rd33;
	bar.sync 	0;
	bar.sync 	0;
	// begin inline asm
	mov.u64 	%rd34, %clock64;
	// end inline asm
	cvt.u32.u64 	%r128, %rd34;
	sub.s32 	%r129, %r128, %r127;
	ld.shared.u32 	%r130, [_ZZ6kernelPiPdE5s_tmp];
	add.s32 	%r131, %r129, %r130;
	st.shared.u32 	[_ZZ6kernelPiPdE5s_tmp], %r131;
	max.u32 	%r132, %r129, %r124;
	add.s32 	%r133, %r126, -1;
	setp.lt.u32 	%p16, %r133, %r129;
	selp.b32 	%r134, %r126, %r129, %p16;
	// begin inline asm
	mov.u64 	%rd35, %clock64;
	// end inline asm
	cvt.u32.u64 	%r135, %rd35;
	bar.sync 	0;
	bar.sync 	0;
	// begin inline asm
	mov.u64 	%rd36, %clock64;
	// end inline asm
	cvt.u32.u64 	%r136, %rd36;
	sub.s32 	%r137, %r136, %r135;
	ld.shared.u32 	%r138, [_ZZ6kernelPiPdE5s_tmp];
	add.s32 	%r139, %r137, %r138;
	st.shared.u32 	[_ZZ6kernelPiPdE5s_tmp], %r139;
	max.u32 	%r140, %r137, %r132;
	add.s32 	%r141, %r134, -1;
	setp.lt.u32 	%p17, %r141, %r137;
	selp.b32 	%r142, %r134, %r137, %p17;
	// begin inline asm
	mov.u64 	%rd37, %clock64;
	// end inline asm
	cvt.u32.u64 	%r143, %rd37;
	bar.sync 	0;
	bar.sync 	0;
	// begin inline asm
	mov.u64 	%rd38, %clock64;
	// end inline asm
	cvt.u32.u64 	%r144, %rd38;
	sub.s32 	%r145, %r144, %r143;
	ld.shared.u32 	%r146, [_ZZ6kernelPiPdE5s_tmp];
	add.s32 	%r147, %r145, %r146;
	st.shared.u32 	[_ZZ6kernelPiPdE5s_tmp], %r147;
	max.u32 	%r148, %r145, %r140;
	add.s32 	%r149, %r142, -1;
	setp.lt.u32 	%p18, %r149, %r145;
	selp.b32 	%r150, %r142, %r145, %p18;
	// begin inline asm
	mov.u64 	%rd39, %clock64;
	// end inline asm
	cvt.u32.u64 	%r151, %rd39;
	bar.sync 	0;
	bar.sync 	0;
	// begin inline asm
	mov.u64 	%rd40, %clock64;
	// end inline asm
	cvt.u32.u64 	%r152, %rd40;
	sub.s32 	%r153, %r152, %r151;
	ld.shared.u32 	%r154, [_ZZ6kernelPiPdE5s_tmp];
	add.s32 	%r155, %r153, %r154;
	st.shared.u32 	[_ZZ6kernelPiPdE5s_tmp], %r155;
	max.u32 	%r156, %r153, %r148;
	add.s32 	%r157, %r150, -1;
	setp.lt.u32 	%p19, %r157, %r153;
	selp.b32 	%r158, %r150, %r153, %p19;
	// begin inline asm
	mov.u64 	%rd41, %clock64;
	// end inline asm
	cvt.u32.u64 	%r159, %rd41;
	bar.sync 	0;
	bar.sync 	0;
	// begin inline asm
	mov.u64 	%rd42, %clock64;
	// end inline asm
	cvt.u32.u64 	%r160, %rd42;
	sub.s32 	%r161, %r160, %r159;
	ld.shared.u32 	%r162, [_ZZ6kernelPiPdE5s_tmp];
	add.s32 	%r163, %r161, %r162;
	st.shared.u32 	[_ZZ6kernelPiPdE5s_tmp], %r163;
	max.u32 	%r164, %r161, %r156;
	add.s32 	%r165, %r158, -1;
	setp.lt.u32 	%p20, %r165, %r161;
	selp.b32 	%r166, %r158, %r161, %p20;
	// begin inline asm
	mov.u64 	%rd43, %clock64;
	// end inline asm
	cvt.u32.u64 	%r167, %rd43;
	bar.sync 	0;
	bar.sync 	0;
	// begin inline asm
	mov.u64 	%rd44, %clock64;
	// end inline asm
	cvt.u32.u64 	%r168, %rd44;
	sub.s32 	%r169, %r168, %r167;
	ld.shared.u32 	%r170, [_ZZ6kernelPiPdE5s_tmp];
	add.s32 	%r171, %r169, %r170;
	st.shared.u32 	[_ZZ6kernelPiPdE5s_tmp], %r171;
	max.u32 	%r172, %r169, %r164;
	add.s32 	%r173, %r166, -1;
	setp.lt.u32 	%p21, %r173, %r169;
	selp.b32 	%r174, %r166, %r169, %p21;
	// begin inline asm
	mov.u64 	%rd45, %clock64;
	// end inline asm
	cvt.u32.u64 	%r175, %rd45;
	bar.sync 	0;
	bar.sync 	0;
	// begin inline asm
	mov.u64 	%rd46, %clock64;
	// end inline asm
	cvt.u32.u64 	%r176, %rd46;
	sub.s32 	%r177, %r176, %r175;
	ld.shared.u32 	%r178, [_ZZ6kernelPiPdE5s_tmp];
	add.s32 	%r179, %r177, %r178;
	st.shared.u32 	[_ZZ6kernelPiPdE5s_tmp], %r179;
	max.u32 	%r180, %r177, %r172;
	add.s32 	%r181, %r174, -1;
	setp.lt.u32 	%p22, %r181, %r177;
	selp.b32 	%r182, %r174, %r177, %p22;
	// begin inline asm
	mov.u64 	%rd47, %clock64;
	// end inline asm
	cvt.u32.u64 	%r183, %rd47;
	bar.sync 	0;
	bar.sync 	0;
	// begin inline asm
	mov.u64 	%rd48, %clock64;
	// end inline asm
	cvt.u32.u64 	%r184, %rd48;
	sub.s32 	%r185, %r184, %r183;
	ld.shared.u32 	%r186, [_ZZ6kernelPiPdE5s_tmp];
	add.s32 	%r187, %r185, %r186;
	st.shared.u32 	[_ZZ6kernelPiPdE5s_tmp], %r187;
	max.u32 	%r188, %r185, %r180;
	add.s32 	%r189, %r182, -1;
	setp.lt.u32 	%p23, %r189, %r185;
	selp.b32 	%r190, %r182, %r185, %p23;
	// begin inline asm
	mov.u64 	%rd49, %clock64;
	// end inline asm
	cvt.u32.u64 	%r191, %rd49;
	bar.sync 	0;
	bar.sync 	0;
	// begin inline asm
	mov.u64 	%rd50, %clock64;
	// end inline asm
	cvt.u32.u64 	%r192, %rd50;
	sub.s32 	%r193, %r192, %r191;
	ld.shared.u32 	%r194, [_ZZ6kernelPiPdE5s_tmp];
	add.s32 	%r195, %r193, %r194;
	st.shared.u32 	[_ZZ6kernelPiPdE5s_tmp], %r195;
	max.u32 	%r196, %r193, %r188;
	add.s32 	%r197, %r190, -1;
	setp.lt.u32 	%p24, %r197, %r193;
	selp.b32 	%r198, %r190, %r193, %p24;
	// begin inline asm
	mov.u64 	%rd51, %clock64;
	// end inline asm
	cvt.u32.u64 	%r199, %rd51;
	bar.sync 	0;
	bar.sync 	0;
	// begin inline asm
	mov.u64 	%rd52, %clock64;
	// end inline asm
	cvt.u32.u64 	%r200, %rd52;
	sub.s32 	%r201, %r200, %r199;
	ld.shared.u32 	%r202, [_ZZ6kernelPiPdE5s_tmp];
	add.s32 	%r203, %r201, %r202;
	st.shared.u32 	[_ZZ6kernelPiPdE5s_tmp], %r203;
	max.u32 	%r204, %r201, %r196;
	add.s32 	%r205, %r198, -1;
	setp.lt.u32 	%p25, %r205, %r201;
	selp.b32 	%r206, %r198, %r201, %p25;
	// begin inline asm
	mov.u64 	%rd53, %clock64;
	// end inline asm
	cvt.u32.u64 	%r207, %rd53;
	bar.sync 	0;
	bar.sync 	0;
	// begin inline asm
	mov.u64 	%rd54, %clock64;
	// end inline asm
	cvt.u32.u64 	%r208, %rd54;
	sub.s32 	%r209, %r208, %r207;
	ld.shared.u32 	%r210, [_ZZ6kernelPiPdE5s_tmp];
	add.s32 	%r211, %r209, %r210;
	st.shared.u32 	[_ZZ6kernelPiPdE5s_tmp], %r211;
	max.u32 	%r212, %r209, %r204;
	add.s32 	%r213, %r206, -1;
	setp.lt.u32 	%p26, %r213, %r209;
	selp.b32 	%r214, %r206, %r209, %p26;
	// begin inline asm
	mov.u64 	%rd55, %clock64;
	// end inline asm
	cvt.u32.u64 	%r215, %rd55;
	bar.sync 	0;
	bar.sync 	0;
	// begin inline asm
	mov.u64 	%rd56, %clock64;
	// end inline asm
	cvt.u32.u64 	%r216, %rd56;
	sub.s32 	%r217, %r216, %r215;
	ld.shared.u32 	%r218, [_ZZ6kernelPiPdE5s_tmp];
	add.s32 	%r219, %r217, %r218;
	st.shared.u32 	[_ZZ6kernelPiPdE5s_tmp], %r219;
	max.u32 	%r220, %r217, %r212;
	add.s32 	%r221, %r214, -1;
	setp.lt.u32 	%p27, %r221, %r217;
	selp.b32 	%r222, %r214, %r217, %p27;
	// begin inline asm
	mov.u64 	%rd57, %clock64;
	// end inline asm
	cvt.u32.u64 	%r223, %rd57;
	bar.sync 	0;
	bar.sync 	0;
	// begin inline asm
	mov.u64 	%rd58, %clock64;
	// end inline asm
	cvt.u32.u64 	%r224, %rd58;
	sub.s32 	%r225, %r224, %r223;
	ld.shared.u32 	%r226, [_ZZ6kernelPiPdE5s_tmp];
	add.s32 	%r227, %r225, %r226;
	st.shared.u32 	[_ZZ6kernelPiPdE5s_tmp], %r227;
	max.u32 	%r228, %r225, %r220;
	add.s32 	%r229, %r222, -1;
	setp.lt.u32 	%p28, %r229, %r225;
	selp.b32 	%r230, %r222, %r225, %p28;
	// begin inline asm
	mov.u64 	%rd59, %clock64;
	// end inline asm
	cvt.u32.u64 	%r231, %rd59;
	bar.sync 	0;
	bar.sync 	0;
	// begin inline asm
	mov.u64 	%rd60, %clock64;
	// end inline asm
	cvt.u32.u64 	%r232, %rd60;
	sub.s32 	%r233, %r232, %r231;
	ld.shared.u32 	%r234, [_ZZ6kernelPiPdE5s_tmp];
	add.s32 	%r235, %r233, %r234;
	st.shared.u32 	[_ZZ6kernelPiPdE5s_tmp], %r235;
	max.u32 	%r236, %r233, %r228;
	add.s32 	%r237, %r230, -1;
	setp.lt.u32 	%p29, %r237, %r233;
	selp.b32 	%r238, %r230, %r233, %p29;
	// begin inline asm
	mov.u64 	%rd61, %clock64;
	// end inline asm
	cvt.u32.u64 	%r239, %rd61;
	bar.sync 	0;
	bar.sync 	0;
	// begin inline asm
	mov.u64 	%rd62, %clock64;
	// end inline asm
	cvt.u32.u64 	%r240, %rd62;
	sub.s32 	%r241, %r240, %r239;
	ld.shared.u32 	%r242, [_ZZ6kernelPiPdE5s_tmp];
	add.s32 	%r243, %r241, %r242;
	st.shared.u32 	[_ZZ6kernelPiPdE5s_tmp], %r243;
	max.u32 	%r244, %r241, %r236;
	add.s32 	%r245, %r238, -1;
	setp.lt.u32 	%p30, %r245, %r241;
	selp.b32 	%r246, %r238, %r241, %p30;
	// begin inline asm
	mov.u64 	%rd63, %clock64;
	// end inline asm
	cvt.u32.u64 	%r247, %rd63;
	bar.sync 	0;
	bar.sync 	0;
	// begin inline asm
	mov.u64 	%rd64, %clock64;
	// end inline asm
	cvt.u32.u64 	%r248, %rd64;
	sub.s32 	%r249, %r248, %r247;
	ld.shared.u32 	%r250, [_ZZ6kernelPiPdE5s_tmp];
	add.s32 	%r251, %r249, %r250;
	st.shared.u32 	[_ZZ6kernelPiPdE5s_tmp], %r251;
	max.u32 	%r252, %r249, %r244;
	add.s32 	%r253, %r246, -1;
	setp.lt.u32 	%p31, %r253, %r249;
	selp.b32 	%r254, %r246, %r249, %p31;
	cvta.to.global.u64 	%rd66, %rd65;
	cvt.rn.f64.s32 	%fd1, %r251;
	st.global.f64 	[%rd66], %fd1;
	cvt.rn.f64.u32 	%fd2, %r252;
	st.global.f64 	[%rd66+8], %fd2;
	cvt.rn.f64.u32 	%fd3, %r254;
	st.global.f64 	[%rd66+16], %fd3;
	ret;

}


// ===== COMPILED SASS (sm_100) =====

	.target	sm_100

	.elftype	@"ET_EXEC"


//--------------------- .note.nv.tkinfo           --------------------------
	.section	.note.nv.tkinfo,"",@"SHT_NOTE"
	.sectionflags	@"SHF_NOTE_NV_TKINFO"
	.tkinfo
        /*0018*/ 	.word	0x00000002
        /*0030*/ 	.string	""
        /*0030*/ 	.string	"ptxas"
        /*0030*/ 	.string	"Cuda compilation tools, release 13.0, V13.0.88"
        /*0030*/ 	.string	"Build cuda_13.0.r13.0/compiler.36424714_0"
        /*0030*/ 	.string	"-arch sm_100 -m 64 "



//--------------------- .note.nv.cuinfo           --------------------------
	.section	.note.nv.cuinfo,"",@"SHT_NOTE"
	.sectionflags	@"SHF_NOTE_NV_CUINFO"
        /*0018*/ 	.short	0x0002
        /*001a*/ 	.short	0x0064
        /*001c*/ 	.short	0x0082
	.zero		2


//--------------------- .nv.info                  --------------------------
	.section	.nv.info,"",@"SHT_CUDA_INFO"
	.align	4


	//----- nvinfo : EIATTR_REGCOUNT
	.align		4
        /*0000*/ 	.byte	0x04, 0x2f
        /*0002*/ 	.short	(.L_1 - .L_0)
	.align		4
.L_0:
        /*0004*/ 	.word	index@(_Z6kernelPiPd)
        /*0008*/ 	.word	0x0000000d


	//----- nvinfo : EIATTR_FRAME_SIZE
	.align		4
.L_1:
        /*000c*/ 	.byte	0x04, 0x11
        /*000e*/ 	.short	(.L_3 - .L_2)
	.align		4
.L_2:
        /*0010*/ 	.word	index@(_Z6kernelPiPd)
        /*0014*/ 	.word	0x00000000


	//----- nvinfo : EIATTR_MIN_STACK_SIZE
	.align		4
.L_3:
        /*0018*/ 	.byte	0x04, 0x12
        /*001a*/ 	.short	(.L_5 - .L_4)
	.align		4
.L_4:
        /*001c*/ 	.word	index@(_Z6kernelPiPd)
        /*0020*/ 	.word	0x00000000
.L_5:


//--------------------- .nv.compat                --------------------------
	.section	.nv.compat,"",@"SHT_CUDA_COMPAT_INFO"
	.align	4
        /*0000*/ 	.byte	0x02, 0x09, 0x00, 0x00, 0x02, 0x02, 0x01, 0x00, 0x02, 0x05, 0x05, 0x00, 0x03, 0x07, 0x01, 0x01
        /*0010*/ 	.byte	0x02, 0x03, 0x00, 0x00, 0x02, 0x06, 0x01, 0x00, 0x04, 0x0b, 0x08, 0x00, 0x09, 0x00, 0x00, 0x00
        /*0020*/ 	.byte	0x00, 0x00, 0x00, 0x00


//--------------------- .nv.info._Z6kernelPiPd    --------------------------
	.section	.nv.info._Z6kernelPiPd,"",@"SHT_CUDA_INFO"
	.sectionflags	@""
	.align	4


	//----- nvinfo : EIATTR_CUDA_API_VERSION
	.align		4
        /*0000*/ 	.byte	0x04, 0x37
        /*0002*/ 	.short	(.L_7 - .L_6)
.L_6:
        /*0004*/ 	.word	0x00000082


	//----- nvinfo : EIATTR_KPARAM_INFO
	.align		4
.L_7:
        /*0008*/ 	.byte	0x04, 0x17
        /*000a*/ 	.short	(.L_9 - .L_8)
.L_8:
        /*000c*/ 	.word	0x00000000
        /*0010*/ 	.short	0x0001
        /*0012*/ 	.short	0x0008
        /*0014*/ 	.byte	0x00, 0xf5, 0x21, 0x00


	//----- nvinfo : EIATTR_KPARAM_INFO
	.align		4
.L_9:
        /*0018*/ 	.byte	0x04, 0x17
        /*001a*/ 	.short	(.L_11 - .L_10)
.L_10:
        /*001c*/ 	.word	0x00000000
        /*0020*/ 	.short	0x0000
        /*0022*/ 	.short	0x0000
        /*0024*/ 	.byte	0x00, 0xf5, 0x21, 0x00


	//----- nvinfo : EIATTR_SPARSE_MMA_MASK
	.align		4
.L_11:
        /*0028*/ 	.byte	0x03, 0x50
        /*002a*/ 	.short	0x0000


	//----- nvinfo : EIATTR_MAXREG_COUNT
	.align		4
        /*002c*/ 	.byte	0x03, 0x1b
        /*002e*/ 	.short	0x00ff


	//----- nvinfo : EIATTR_NUM_BARRIERS
	.align		4
        /*0030*/ 	.byte	0x02, 0x4c
        /*0032*/ 	.byte	0x01
	.zero		1


	//----- nvinfo : EIATTR_MERCURY_ISA_VERSION
	.align		4
        /*0034*/ 	.byte	0x03, 0x5f
        /*0036*/ 	.short	0x0101


	//----- nvinfo : EIATTR_VRC_CTA_INIT_COUNT
	.align		4
        /*0038*/ 	.byte	0x02, 0x4a
	.zero		1
	.zero		1


	//----- nvinfo : EIATTR_EXIT_INSTR_OFFSETS
	.align		4
        /*003c*/ 	.byte	0x04, 0x1c
        /*003e*/ 	.short	(.L_13 - .L_12)


	//   ....[0]....
.L_12:
        /*0040*/ 	.word	0x000017b0


	//----- nvinfo : EIATTR_CBANK_PARAM_SIZE
	.align		4
.L_13:
        /*0044*/ 	.byte	0x03, 0x19
        /*0046*/ 	.short	0x0010


	//----- nvinfo : EIATTR_PARAM_CBANK
	.align		4
        /*0048*/ 	.byte	0x04, 0x0a
        /*004a*/ 	.short	(.L_15 - .L_14)
	.align		4
.L_14:
        /*004c*/ 	.word	index@(.nv.constant0._Z6kernelPiPd)
        /*0050*/ 	.short	0x0380
        /*0052*/ 	.short	0x0010


	//----- nvinfo : EIATTR_SW_WAR
	.align		4
.L_15:
        /*0054*/ 	.byte	0x04, 0x36
        /*0056*/ 	.short	(.L_17 - .L_16)
.L_16:
        /*0058*/ 	.word	0x00000008
.L_17:


//--------------------- .nv.callgraph             --------------------------
	.section	.nv.callgraph,"",@"SHT_CUDA_CALLGRAPH"
	.align	4
	.sectionentsize	8
	.align		4
        /*0000*/ 	.word	0x00000000
	.align		4
        /*0004*/ 	.word	0xffffffff
	.align		4
        /*0008*/ 	.word	0x00000000
	.align		4
        /*000c*/ 	.word	0xfffffffe
	.align		4
        /*0010*/ 	.word	0x00000000
	.align		4
        /*0014*/ 	.word	0xfffffffd
	.align		4
        /*0018*/ 	.word	0x00000000
	.align		4
        /*001c*/ 	.word	0xfffffffc


//--------------------- .text._Z6kernelPiPd       --------------------------
	.section	.text._Z6kernelPiPd,"ax",@progbits
	.align	128
        .global         _Z6kernelPiPd
        .type           _Z6kernelPiPd,@function
        .size           _Z6kernelPiPd,(.L_x_1 - _Z6kernelPiPd)
        .other          _Z6kernelPiPd,@"STO_CUDA_ENTRY STV_DEFAULT"
_Z6kernelPiPd:
.text._Z6kernelPiPd:
[----:B------:R-:W-:Y:S08]  /*0000*/  LDC R1, c[0x0][0x37c] ;  /* 0x0000df00ff017b82 */ /* 0x000ff00000000800 */
[----:B------:R-:W0:Y:S01]  /*0010*/  S2UR UR5, SR_CgaCtaId ;  /* 0x00000000000579c3 */ /* 0x000e220000008800 */
[----:B------:R-:W-:Y:S01]  /*0020*/  UMOV UR4, 0x400 ;  /* 0x0000040000047882 */ /* 0x000fe20000000000 */
[----:B------:R-:W1:Y:S01]  /*0030*/  LDCU.64 UR6, c[0x0][0x358] ;  /* 0x00006b00ff0677ac */ /* 0x000e620008000a00 */
[----:B0-----:R-:W-:-:S09]  /*0040*/  ULEA UR4, UR5, UR4, 0x18 ;  /* 0x0000000405047291 */ /* 0x001fd2000f8ec0ff */
[----:B------:R-:W-:Y:S01]  /*0050*/  STS [UR4], RZ ;  /* 0x000000ffff007988 */ /* 0x000fe20008000804 */
[----:B------:R-:W0:Y:S01]  /*0060*/  S2UR UR5, SR_CLOCKLO ;  /* 0x00000000000579c3 */ /* 0x000e220000005000 */
[----:B------:R-:W-:-:S07]  /*0070*/  NOP ;  /* 0x0000000000007918 */ /* 0x000fce0000000000 */
[----:B------:R-:W-:Y:S08]  /*0080*/  BAR.SYNC.DEFER_BLOCKING 0x0 ;  /* 0x0000000000007b1d */ /* 0x000ff00000010000 */
[----:B------:R-:W-:Y:S01]  /*0090*/  BAR.SYNC.DEFER_BLOCKING 0x0 ;  /* 0x0000000000007b1d */ /* 0x000fe20000010000 */
[----:B------:R-:W-:-:S05]  /*00a0*/  CS2R.32 R0, SR_CLOCKLO ;  /* 0x0000000000007805 */ /* 0x000fca0000005000 */
[----:B------:R-:W2:Y:S01]  /*00b0*/  LDS R3, [UR4] ;  /* 0x00000004ff037984 */ /* 0x000ea20008000800 */
[----:B0-----:R-:W-:-:S04]  /*00c0*/  VIADD R0, R0, -UR5 ;  /* 0x8000000500007c36 */ /* 0x001fc80008000000 */
[----:B--2---:R-:W-:-:S05]  /*00d0*/  IMAD.IADD R3, R0, 0x1, R3 ;  /* 0x0000000100037824 */ /* 0x004fca00078e0203 */
[----:B------:R0:W-:Y:S02]  /*00e0*/  STS [UR4], R3 ;  /* 0x00000003ff007988 */ /* 0x0001e40008000804 */
[----:B0-----:R-:W-:Y:S01]  /*00f0*/  CS2R.32 R3, SR_CLOCKLO ;  /* 0x0000000000037805 */ /* 0x001fe20000005000 */
[----:B------:R-:W-:Y:S08]  /*0100*/  BAR.SYNC.DEFER_BLOCKING 0x0 ;  /* 0x0000000000007b1d */ /* 0x000ff00000010000 */
[----:B------:R-:W-:Y:S01]  /*0110*/  BAR.SYNC.DEFER_BLOCKING 0x0 ;  /* 0x0000000000007b1d */ /* 0x000fe20000010000 */
[----:B------:R-:W-:-:S05]  /*0120*/  CS2R.32 R4, SR_CLOCKLO ;  /* 0x0000000000047805 */ /* 0x000fca0000005000 */
[----:B------:R-:W0:Y:S01]  /*0130*/  LDS R2, [UR4] ;  /* 0x00000004ff027984 */ /* 0x000e220008000800 */
[----:B------:R-:W-:Y:S02]  /*0140*/  IMAD.IADD R3, R4, 0x1, -R3 ;  /* 0x0000000104037824 */ /* 0x000fe400078e0a03 */
[----:B------:R-:W-:-:S05]  /*0150*/  VIADD R4, R0, 0xffffffff ;  /* 0xffffffff00047836 */ /* 0x000fca0000000000 */
[----:B------:R-:W-:-:S04]  /*0160*/  ISETP.GE.U32.AND P0, PT, R4, R3, PT ;  /* 0x000000030400720c */ /* 0x000fc80003f06070 */
[----:B------:R-:W-:Y:S01]  /*0170*/  SEL R4, R0, R3, !P0 ;  /* 0x0000000300047207 */ /* 0x000fe20004000000 */
[----:B0-----:R-:W-:-:S05]  /*0180*/  IMAD.IADD R2, R3, 0x1, R2 ;  /* 0x0000000103027824 */ /* 0x001fca00078e0202 */
[----:B------:R-:W-:Y:S01]  /*0190*/  STS [UR4], R2 ;  /* 0x00000002ff007988 */ /* 0x000fe20008000804 */
[----:B------:R-:W-:Y:S01]  /*01a0*/  CS2R.32 R5, SR_CLOCKLO ;  /* 0x0000000000057805 */ /* 0x000fe20000005000 */
[----:B------:R-:W-:Y:S08]  /*01b0*/  BAR.SYNC.DEFER_BLOCKING 0x0 ;  /* 0x0000000000007b1d */ /* 0x000ff00000010000 */
[----:B------:R-:W-:Y:S01]  /*01c0*/  BAR.SYNC.DEFER_BLOCKING 0x0 ;  /* 0x0000000000007b1d */ /* 0x000fe20000010000 */
[----:B------:R-:W-:-:S05]  /*01d0*/  CS2R.32 R6, SR_CLOCKLO ;  /* 0x0000000000067805 */ /* 0x000fca0000005000 */
[----:B------:R-:W0:Y:S01]  /*01e0*/  LDS R2, [UR4] ;  /* 0x00000004ff027984 */ /* 0x000e220008000800 */
[----:B------:R-:W-:Y:S02]  /*01f0*/  IMAD.IADD R5, R6, 0x1, -R5 ;  /* 0x0000000106057824 */ /* 0x000fe400078e0a05 */
[----:B------:R-:W-:-:S03]  /*0200*/  VIADD R6, R4, 0xffffffff ;  /* 0xffffffff04067836 */ /* 0x000fc60000000000 */
[----:B------:R-:W-:Y:S02]  /*0210*/  VIMNMX3.U32 R0, R3, R0, R5, !PT ;  /* 0x000000000300720f */ /* 0x000fe40007800005 */
        /* <DEDUP_REMOVED lines=332> */
[----:B------:R-:W-:Y:S01]  /*16e0*/  VIADD R10, R8, 0xffffffff ;  /* 0xffffffff080a7836 */ /* 0x000fe20000000000 */
[----:B------:R-:W1:Y:S02]  /*16f0*/  LDC.64 R4, c[0x0][0x388] ;  /* 0x0000e200ff047b82 */ /* 0x000e640000000a00 */
[-C--:B------:R-:W-:Y:S02]  /*1700*/  VIMNMX.U32 R6, PT, PT, R0, R9.reuse, !PT ;  /* 0x0000000900067248 */ /* 0x080fe40007fe0000 */
[----:B------:R-:W-:-:S04]  /*1710*/  ISETP.GE.U32.AND P0, PT, R10, R9, PT ;  /* 0x000000090a00720c */ /* 0x000fc80003f06070 */
[----:B------:R-:W-:Y:S01]  /*1720*/  SEL R8, R8, R9, !P0 ;  /* 0x0000000908087207 */ /* 0x000fe20004000000 */
[----:B------:R-:W1:Y:S02]  /*1730*/  I2F.F64.U32 R6, R6 ;  /* 0x0000000600067312 */ /* 0x000e640000201800 */
[----:B-1----:R-:W-:Y:S01]  /*1740*/  STG.E.64 desc[UR6][R4.64+0x8], R6 ;  /* 0x0000080604007986 */ /* 0x002fe2000c101b06 */
[----:B0-----:R-:W-:-:S05]  /*1750*/  IMAD.IADD R0, R9, 0x1, R2 ;  /* 0x0000000109007824 */ /* 0x001fca00078e0202 */
[----:B------:R-:W0:Y:S01]  /*1760*/  I2F.F64.U32 R8, R8 ;  /* 0x0000000800087312 */ /* 0x000e220000201800 */
[----:B------:R-:W-:Y:S07]  /*1770*/  STS [UR4], R0 ;  /* 0x00000000ff007988 */ /* 0x000fee0008000804 */
[----:B------:R-:W1:Y:S01]  /*1780*/  I2F.F64 R2, R0 ;  /* 0x0000000000027312 */ /* 0x000e620000201c00 */
[----:B0-----:R-:W-:Y:S04]  /*1790*/  STG.E.64 desc[UR6][R4.64+0x10], R8 ;  /* 0x0000100804007986 */ /* 0x001fe8000c101b06 */
[----:B-1----:R-:W-:Y:S01]  /*17a0*/  STG.E.64 desc[UR6][R4.64], R2 ;  /* 0x0000000204007986 */ /* 0x002fe2000c101b06 */
[----:B------:R-:W-:Y:S05]  /*17b0*/  EXIT ;  /* 0x000000000000794d */ /* 0x000fea0003800000 */
.L_x_0:
[----:B------:R-:W-:-:S00]  /*17c0*/  BRA `(.L_x_0) ;  /* 0xfffffffc00fc7947 */ /* 0x000fc0000383ffff */
[----:B------:R-:W-:-:S00]  /*17d0*/  NOP ;  /* 0x0000000000007918 */ /* 0x000fc00000000000 */
        /* <DEDUP_REMOVED lines=10> */
.L_x_1:


//--------------------- .nv.shared._Z6kernelPiPd  --------------------------
	.section	.nv.shared._Z6kernelPiPd,"aw",@nobits
	.sectionflags	@""
	.align	4
.nv.shared._Z6kernelPiPd:
	.zero		1028


//--------------------- .nv.shared.reserved.0     --------------------------
	.section	.nv.shared.reserved.0,"aw",@nobits
	.weak		__nv_reservedSMEM_offset_0_alias
	.size		__nv_reservedSMEM_offset_0_alias, 0, 64
	.other		__nv_reservedSMEM_offset_0_alias,@"STO_CUDA_RESERVED_SHARED STV_DEFAULT"
__nv_reservedSMEM_offset_0_alias:
	.zero		0
	.zero		64


//--------------------- .nv.constant0._Z6kernelPiPd --------------------------
	.section	.nv.constant0._Z6kernelPiPd,"a",@progbits
	.sectionflags	@""
	.align	4
.nv.constant0._Z6kernelPiPd:
	.zero		912


//--------------------- SYMBOLS --------------------------

	.type		.nv.reservedSmem.offset0,@object
	.size		.nv.reservedSmem.offset0,0x4
	.type		.nv.reservedSmem.cap,@object
	.size		.nv.reservedSmem.cap,0x4
